//
// Generated by NVIDIA NVVM Compiler
//
// Compiler Build ID: CL-36424714
// Cuda compilation tools, release 13.0, V13.0.88
// Based on NVVM 20.0.0
//

.version 9.0
.target sm_100
.address_size 64

	// .globl	_Z8kernel_1PiS_
.extern .shared .align 16 .b8 s_arr[];

.visible .entry _Z8kernel_1PiS_(
	.param .u64 .ptr .align 1 _Z8kernel_1PiS__param_0,
	.param .u64 .ptr .align 1 _Z8kernel_1PiS__param_1
)
{
	.reg .pred 	%p<2>;
	.reg .b32 	%r<6>;
	.reg .b64 	%rd<8>;

	ld.param.u64 	%rd1, [_Z8kernel_1PiS__param_0];
	ld.param.u64 	%rd2, [_Z8kernel_1PiS__param_1];
	mov.u32 	%r2, %tid.x;
	mov.u32 	%r3, %ntid.x;
	mov.u32 	%r4, %ctaid.x;
	mad.lo.s32 	%r1, %r3, %r4, %r2;
	setp.gt.s32 	%p1, %r1, 4194303;
	@%p1 bra 	$L__BB0_2;
	cvta.to.global.u64 	%rd3, %rd1;
	cvta.to.global.u64 	%rd4, %rd2;
	mul.wide.s32 	%rd5, %r1, 4;
	add.s64 	%rd6, %rd3, %rd5;
	ld.global.u32 	%r5, [%rd6];
	add.s64 	%rd7, %rd4, %rd5;
	st.global.u32 	[%rd7], %r5;
$L__BB0_2:
	ret;

}
	// .globl	_Z8kernel_2PiS_
.visible .entry _Z8kernel_2PiS_(
	.param .u64 .ptr .align 1 _Z8kernel_2PiS__param_0,
	.param .u64 .ptr .align 1 _Z8kernel_2PiS__param_1
)
{
	.reg .pred 	%p<2>;
	.reg .b32 	%r<9>;
	.reg .b64 	%rd<8>;

	ld.param.u64 	%rd1, [_Z8kernel_2PiS__param_0];
	ld.param.u64 	%rd2, [_Z8kernel_2PiS__param_1];
	mov.u32 	%r1, %tid.x;
	mov.u32 	%r3, %ntid.x;
	mov.u32 	%r4, %ctaid.x;
	mad.lo.s32 	%r2, %r3, %r4, %r1;
	setp.gt.s32 	%p1, %r2, 4194303;
	@%p1 bra 	$L__BB1_2;
	cvta.to.global.u64 	%rd3, %rd1;
	cvta.to.global.u64 	%rd4, %rd2;
	mul.wide.s32 	%rd5, %r2, 4;
	add.s64 	%rd6, %rd3, %rd5;
	ld.global.u32 	%r5, [%rd6];
	shl.b32 	%r6, %r1, 2;
	mov.u32 	%r7, s_arr;
	add.s32 	%r8, %r7, %r6;
	st.shared.u32 	[%r8], %r5;
	add.s64 	%rd7, %rd4, %rd5;
	st.global.u32 	[%rd7], %r5;
$L__BB1_2:
	ret;

}


// ===== COMPILED SASS (sm_100) =====

	.target	sm_100

	.elftype	@"ET_EXEC"


//--------------------- .note.nv.tkinfo           --------------------------
	.section	.note.nv.tkinfo,"",@"SHT_NOTE"
	.sectionflags	@"SHF_NOTE_NV_TKINFO"
	.tkinfo
        /*0018*/ 	.word	0x00000002
        /*0030*/ 	.string	""
        /*0030*/ 	.string	"ptxas"
        /*0030*/ 	.string	"Cuda compilation tools, release 13.0, V13.0.88"
        /*0030*/ 	.string	"Build cuda_13.0.r13.0/compiler.36424714_0"
        /*0030*/ 	.string	"-arch sm_100 -m 64 "



//--------------------- .note.nv.cuinfo           --------------------------
	.section	.note.nv.cuinfo,"",@"SHT_NOTE"
	.sectionflags	@"SHF_NOTE_NV_CUINFO"
        /*0018*/ 	.short	0x0002
        /*001a*/ 	.short	0x0064
        /*001c*/ 	.short	0x0082
	.zero		2


//--------------------- .nv.info                  --------------------------
	.section	.nv.info,"",@"SHT_CUDA_INFO"
	.align	4


	//----- nvinfo : EIATTR_REGCOUNT
	.align		4
        /*0000*/ 	.byte	0x04, 0x2f
        /*0002*/ 	.short	(.L_1 - .L_0)
	.align		4
.L_0:
        /*0004*/ 	.word	index@(_Z8kernel_1PiS_)
        /*0008*/ 	.word	0x0000000a


	//----- nvinfo : EIATTR_FRAME_SIZE
	.align		4
.L_1:
        /*000c*/ 	.byte	0x04, 0x11
        /*000e*/ 	.short	(.L_3 - .L_2)
	.align		4
.L_2:
        /*0010*/ 	.word	index@(_Z8kernel_1PiS_)
        /*0014*/ 	.word	0x00000000


	//----- nvinfo : EIATTR_REGCOUNT
	.align		4
.L_3:
        /*0018*/ 	.byte	0x04, 0x2f
        /*001a*/ 	.short	(.L_5 - .L_4)
	.align		4
.L_4:
        /*001c*/ 	.word	index@(_Z8kernel_2PiS_)
        /*0020*/ 	.word	0x0000000a


	//----- nvinfo : EIATTR_FRAME_SIZE
	.align		4
.L_5:
        /*0024*/ 	.byte	0x04, 0x11
        /*0026*/ 	.short	(.L_7 - .L_6)
	.align		4
.L_6:
        /*0028*/ 	.word	index@(_Z8kernel_2PiS_)
        /*002c*/ 	.word	0x00000000


	//----- nvinfo : EIATTR_MIN_STACK_SIZE
	.align		4
.L_7:
        /*0030*/ 	.byte	0x04, 0x12
        /*0032*/ 	.short	(.L_9 - .L_8)
	.align		4
.L_8:
        /*0034*/ 	.word	index@(_Z8kernel_2PiS_)
        /*0038*/ 	.word	0x00000000


	//----- nvinfo : EIATTR_MIN_STACK_SIZE
	.align		4
.L_9:
        /*003c*/ 	.byte	0x04, 0x12
        /*003e*/ 	.short	(.L_11 - .L_10)
	.align		4
.L_10:
        /*0040*/ 	.word	index@(_Z8kernel_1PiS_)
        /*0044*/ 	.word	0x00000000
.L_11:


//--------------------- .nv.compat                --------------------------
	.section	.nv.compat,"",@"SHT_CUDA_COMPAT_INFO"
	.align	4
        /*0000*/ 	.byte	0x02, 0x09, 0x00, 0x00, 0x02, 0x02, 0x01, 0x00, 0x02, 0x05, 0x05, 0x00, 0x03, 0x07, 0x01, 0x01
        /*0010*/ 	.byte	0x02, 0x03, 0x00, 0x00, 0x02, 0x06, 0x01, 0x00, 0x04, 0x0b, 0x08, 0x00, 0x09, 0x00, 0x00, 0x00
        /*0020*/ 	.byte	0x00, 0x00, 0x00, 0x00


//--------------------- .nv.info._Z8kernel_2PiS_  --------------------------
	.section	.nv.info._Z8kernel_2PiS_,"",@"SHT_CUDA_INFO"
	.sectionflags	@""
	.align	4


	//----- nvinfo : EIATTR_CUDA_API_VERSION
	.align		4
        /*0000*/ 	.byte	0x04, 0x37
        /*0002*/ 	.short	(.L_13 - .L_12)
.L_12:
        /*0004*/ 	.word	0x00000082


	//----- nvinfo : EIATTR_KPARAM_INFO
	.align		4
.L_13:
        /*0008*/ 	.byte	0x04, 0x17
        /*000a*/ 	.short	(.L_15 - .L_14)
.L_14:
        /*000c*/ 	.word	0x00000000
        /*0010*/ 	.short	0x0001
        /*0012*/ 	.short	0x0008
        /*0014*/ 	.byte	0x00, 0xf5, 0x21, 0x00


	//----- nvinfo : EIATTR_KPARAM_INFO
	.align		4
.L_15:
        /*0018*/ 	.byte	0x04, 0x17
        /*001a*/ 	.short	(.L_17 - .L_16)
.L_16:
        /*001c*/ 	.word	0x00000000
        /*0020*/ 	.short	0x0000
        /*0022*/ 	.short	0x0000
        /*0024*/ 	.byte	0x00, 0xf5, 0x21, 0x00


	//----- nvinfo : EIATTR_SPARSE_MMA_MASK
	.align		4
.L_17:
        /*0028*/ 	.byte	0x03, 0x50
        /*002a*/ 	.short	0x0000


	//----- nvinfo : EIATTR_MAXREG_COUNT
	.align		4
        /*002c*/ 	.byte	0x03, 0x1b
        /*002e*/ 	.short	0x00ff


	//----- nvinfo : EIATTR_MERCURY_ISA_VERSION
	.align		4
        /*0030*/ 	.byte	0x03, 0x5f
        /*0032*/ 	.short	0x0101


	//----- nvinfo : EIATTR_VRC_CTA_INIT_COUNT
	.align		4
        /*0034*/ 	.byte	0x02, 0x4a
	.zero		1
	.zero		1


	//----- nvinfo : EIATTR_EXIT_INSTR_OFFSETS
	.align		4
        /*0038*/ 	.byte	0x04, 0x1c
        /*003a*/ 	.short	(.L_19 - .L_18)


	//   ....[0]....
.L_18:
        /*003c*/ 	.word	0x00000060


	//   ....[1]....
        /*0040*/ 	.word	0x00000130


	//----- nvinfo : EIATTR_CBANK_PARAM_SIZE
	.align		4
.L_19:
        /*0044*/ 	.byte	0x03, 0x19
        /*0046*/ 	.short	0x0010


	//----- nvinfo : EIATTR_PARAM_CBANK
	.align		4
        /*0048*/ 	.byte	0x04, 0x0a
        /*004a*/ 	.short	(.L_21 - .L_20)
	.align		4
.L_20:
        /*004c*/ 	.word	index@(.nv.constant0._Z8kernel_2PiS_)
        /*0050*/ 	.short	0x0380
        /*0052*/ 	.short	0x0010


	//----- nvinfo : EIATTR_SW_WAR
	.align		4
.L_21:
        /*0054*/ 	.byte	0x04, 0x36
        /*0056*/ 	.short	(.L_23 - .L_22)
.L_22:
        /*0058*/ 	.word	0x00000008
.L_23:


//--------------------- .nv.info._Z8kernel_1PiS_  --------------------------
	.section	.nv.info._Z8kernel_1PiS_,"",@"SHT_CUDA_INFO"
	.sectionflags	@""
	.align	4


	//----- nvinfo : EIATTR_CUDA_API_VERSION
	.align		4
        /*0000*/ 	.byte	0x04, 0x37
        /*0002*/ 	.short	(.L_25 - .L_24)
.L_24:
        /*0004*/ 	.word	0x00000082


	//----- nvinfo : EIATTR_KPARAM_INFO
	.align		4
.L_25:
        /*0008*/ 	.byte	0x04, 0x17
        /*000a*/ 	.short	(.L_27 - .L_26)
.L_26:
        /*000c*/ 	.word	0x00000000
        /*0010*/ 	.short	0x0001
        /*0012*/ 	.short	0x0008
        /*0014*/ 	.byte	0x00, 0xf5, 0x21, 0x00


	//----- nvinfo : EIATTR_KPARAM_INFO
	.align		4
.L_27:
        /*0018*/ 	.byte	0x04, 0x17
        /*001a*/ 	.short	(.L_29 - .L_28)
.L_28:
        /*001c*/ 	.word	0x00000000
        /*0020*/ 	.short	0x0000
        /*0022*/ 	.short	0x0000
        /*0024*/ 	.byte	0x00, 0xf5, 0x21, 0x00


	//----- nvinfo : EIATTR_SPARSE_MMA_MASK
	.align		4
.L_29:
        /*0028*/ 	.byte	0x03, 0x50
        /*002a*/ 	.short	0x0000


	//----- nvinfo : EIATTR_MAXREG_COUNT
	.align		4
        /*002c*/ 	.byte	0x03, 0x1b
        /*002e*/ 	.short	0x00ff


	//----- nvinfo : EIATTR_MERCURY_ISA_VERSION
	.align		4
        /*0030*/ 	.byte	0x03, 0x5f
        /*0032*/ 	.short	0x0101


	//----- nvinfo : EIATTR_VRC_CTA_INIT_COUNT
	.align		4
        /*0034*/ 	.byte	0x02, 0x4a
	.zero		1
	.zero		1


	//----- nvinfo : EIATTR_EXIT_INSTR_OFFSETS
	.align		4
        /*0038*/ 	.byte	0x04, 0x1c
        /*003a*/ 	.short	(.L_31 - .L_30)


	//   ....[0]....
.L_30:
        /*003c*/ 	.word	0x00000060


	//   ....[1]....
        /*0040*/ 	.word	0x000000e0


	//----- nvinfo : EIATTR_CBANK_PARAM_SIZE
	.align		4
.L_31:
        /*0044*/ 	.byte	0x03, 0x19
        /*0046*/ 	.short	0x0010


	//----- nvinfo : EIATTR_PARAM_CBANK
	.align		4
        /*0048*/ 	.byte	0x04, 0x0a
        /*004a*/ 	.short	(.L_33 - .L_32)
	.align		4
.L_32:
        /*004c*/ 	.word	index@(.nv.constant0._Z8kernel_1PiS_)
        /*0050*/ 	.short	0x0380
        /*0052*/ 	.short	0x0010


	//----- nvinfo : EIATTR_SW_WAR
	.align		4
.L_33:
        /*0054*/ 	.byte	0x04, 0x36
        /*0056*/ 	.short	(.L_35 - .L_34)
.L_34:
        /*0058*/ 	.word	0x00000008
.L_35:


//--------------------- .nv.callgraph             --------------------------
	.section	.nv.callgraph,"",@"SHT_CUDA_CALLGRAPH"
	.align	4
	.sectionentsize	8
	.align		4
        /*0000*/ 	.word	0x00000000
	.align		4
        /*0004*/ 	.word	0xffffffff
	.align		4
        /*0008*/ 	.word	0x00000000
	.align		4
        /*000c*/ 	.word	0xfffffffe
	.align		4
        /*0010*/ 	.word	0x00000000
	.align		4
        /*0014*/ 	.word	0xfffffffd
	.align		4
        /*0018*/ 	.word	0x00000000
	.align		4
        /*001c*/ 	.word	0xfffffffc


//--------------------- .text._Z8kernel_2PiS_     --------------------------
	.section	.text._Z8kernel_2PiS_,"ax",@progbits
	.align	128
        .global         _Z8kernel_2PiS_
        .type           _Z8kernel_2PiS_,@function
        .size           _Z8kernel_2PiS_,(.L_x_2 - _Z8kernel_2PiS_)
        .other          _Z8kernel_2PiS_,@"STO_CUDA_ENTRY STV_DEFAULT"
_Z8kernel_2PiS_:
.text._Z8kernel_2PiS_:
[----:B------:R-:W-:Y:S01]  /*0000*/  LDC R1, c[0x0][0x37c] ;  /* 0x0000df00ff017b82 */ /* 0x000fe20000000800 */
[----:B------:R-:W0:Y:S01]  /*0010*/  S2R R0, SR_TID.X ;  /* 0x0000000000007919 */ /* 0x000e220000002100 */
[----:B------:R-:W0:Y:S01]  /*0020*/  LDCU UR4, c[0x0][0x360] ;  /* 0x00006c00ff0477ac */ /* 0x000e220008000800 */
[----:B------:R-:W0:Y:S02]  /*0030*/  S2R R7, SR_CTAID.X ;  /* 0x0000000000077919 */ /* 0x000e240000002500 */
[----:B0-----:R-:W-:-:S05]  /*0040*/  IMAD R7, R7, UR4, R0 ;  /* 0x0000000407077c24 */ /* 0x001fca000f8e0200 */
[----:B------:R-:W-:-:S13]  /*0050*/  ISETP.GT.AND P0, PT, R7, 0x3fffff, PT ;  /* 0x003fffff0700780c */ /* 0x000fda0003f04270 */
[----:B------:R-:W-:Y:S05]  /*0060*/  @P0 EXIT ;  /* 0x000000000000094d */ /* 0x000fea0003800000 */
[----:B------:R-:W0:Y:S01]  /*0070*/  LDC.64 R2, c[0x0][0x380] ;  /* 0x0000e000ff027b82 */ /* 0x000e220000000a00 */
[----:B------:R-:W1:Y:S07]  /*0080*/  LDCU.64 UR6, c[0x0][0x358] ;  /* 0x00006b00ff0677ac */ /* 0x000e6e0008000a00 */
[----:B------:R-:W2:Y:S08]  /*0090*/  S2UR UR5, SR_CgaCtaId ;  /* 0x00000000000579c3 */ /* 0x000eb00000008800 */
[----:B------:R-:W3:Y:S01]  /*00a0*/  LDC.64 R4, c[0x0][0x388] ;  /* 0x0000e200ff047b82 */ /* 0x000ee20000000a00 */
[----:B0-----:R-:W-:-:S06]  /*00b0*/  IMAD.WIDE R2, R7, 0x4, R2 ;  /* 0x0000000407027825 */ /* 0x001fcc00078e0202 */
[----:B-1----:R-:W4:Y:S01]  /*00c0*/  LDG.E R3, desc[UR6][R2.64] ;  /* 0x0000000602037981 */ /* 0x002f22000c1e1900 */
[----:B------:R-:W-:Y:S02]  /*00d0*/  UMOV UR4, 0x400 ;  /* 0x0000040000047882 */ /* 0x000fe40000000000 */
[----:B--2---:R-:W-:-:S06]  /*00e0*/  ULEA UR4, UR5, UR4, 0x18 ;  /* 0x0000000405047291 */ /* 0x004fcc000f8ec0ff */
[----:B------:R-:W-:Y:S01]  /*00f0*/  LEA R0, R0, UR4, 0x2 ;  /* 0x0000000400007c11 */ /* 0x000fe2000f8e10ff */
[----:B---3--:R-:W-:-:S04]  /*0100*/  IMAD.WIDE R4, R7, 0x4, R4 ;  /* 0x0000000407047825 */ /* 0x008fc800078e0204 */
[----:B----4-:R-:W-:Y:S04]  /*0110*/  STS [R0], R3 ;  /* 0x0000000300007388 */ /* 0x010fe80000000800 */
[----:B------:R-:W-:Y:S01]  /*0120*/  STG.E desc[UR6][R4.64], R3 ;  /* 0x0000000304007986 */ /* 0x000fe2000c101906 */
[----:B------:R-:W-:Y:S05]  /*0130*/  EXIT ;  /* 0x000000000000794d */ /* 0x000fea0003800000 */
.L_x_0:
[----:B------:R-:W-:-:S00]  /*0140*/  BRA `(.L_x_0) ;  /* 0xfffffffc00fc7947 */ /* 0x000fc0000383ffff */
[----:B------:R-:W-:-:S00]  /*0150*/  NOP ;  /* 0x0000000000007918 */ /* 0x000fc00000000000 */
        /* <DEDUP_REMOVED lines=10> */
.L_x_2:


//--------------------- .text._Z8kernel_1PiS_     --------------------------
	.section	.text._Z8kernel_1PiS_,"ax",@progbits
	.align	128
        .global         _Z8kernel_1PiS_
        .type           _Z8kernel_1PiS_,@function
        .size           _Z8kernel_1PiS_,(.L_x_3 - _Z8kernel_1PiS_)
        .other          _Z8kernel_1PiS_,@"STO_CUDA_ENTRY STV_DEFAULT"
_Z8kernel_1PiS_:
.text._Z8kernel_1PiS_:
        /* <DEDUP_REMOVED lines=9> */
[----:B------:R-:W2:Y:S01]  /*0090*/  LDC.64 R4, c[0x0][0x388] ;  /* 0x0000e200ff047b82 */ /* 0x000ea20000000a00 */
[----:B0-----:R-:W-:-:S06]  /*00a0*/  IMAD.WIDE R2, R7, 0x4, R2 ;  /* 0x0000000407027825 */ /* 0x001fcc00078e0202 */
[----:B-1----:R-:W3:Y:S01]  /*00b0*/  LDG.E R3, desc[UR4][R2.64] ;  /* 0x0000000402037981 */ /* 0x002ee2000c1e1900 */
[----:B--2---:R-:W-:-:S05]  /*00c0*/  IMAD.WIDE R4, R7, 0x4, R4 ;  /* 0x0000000407047825 */ /* 0x004fca00078e0204 */
[----:B---3--:R-:W-:Y:S01]  /*00d0*/  STG.E desc[UR4][R4.64], R3 ;  /* 0x0000000304007986 */ /* 0x008fe2000c101904 */
[----:B------:R-:W-:Y:S05]  /*00e0*/  EXIT ;  /* 0x000000000000794d */ /* 0x000fea0003800000 */
.L_x_1:
        /* <DEDUP_REMOVED lines=9> */
.L_x_3:


//--------------------- .nv.shared._Z8kernel_2PiS_ --------------------------
	.section	.nv.shared._Z8kernel_2PiS_,"aw",@nobits
	.sectionflags	@""
	.align	16
	.zero		1024


//--------------------- .nv.shared.reserved.0     --------------------------
	.section	.nv.shared.reserved.0,"aw",@nobits
	.weak		__nv_reservedSMEM_offset_0_alias
	.size		__nv_reservedSMEM_offset_0_alias, 0, 64
	.other		__nv_reservedSMEM_offset_0_alias,@"STO_CUDA_RESERVED_SHARED STV_DEFAULT"
__nv_reservedSMEM_offset_0_alias:
	.zero		0
	.zero		64


//--------------------- .nv.shared._Z8kernel_1PiS_ --------------------------
	.section	.nv.shared._Z8kernel_1PiS_,"aw",@nobits
	.sectionflags	@""
	.align	16
	.zero		1024


//--------------------- .nv.constant0._Z8kernel_2PiS_ --------------------------
	.section	.nv.constant0._Z8kernel_2PiS_,"a",@progbits
	.sectionflags	@""
	.align	4
.nv.constant0._Z8kernel_2PiS_:
	.zero		912


//--------------------- .nv.constant0._Z8kernel_1PiS_ --------------------------
	.section	.nv.constant0._Z8kernel_1PiS_,"a",@progbits
	.sectionflags	@""
	.align	4
.nv.constant0._Z8kernel_1PiS_:
	.zero		912


//--------------------- SYMBOLS --------------------------

	.type		.nv.reservedSmem.offset0,@object
	.size		.nv.reservedSmem.offset0,0x4
	.type		.nv.reservedSmem.cap,@object
	.size		.nv.reservedSmem.cap,0x4
